//
// Generated by NVIDIA NVVM Compiler
//
// Compiler Build ID: CL-36424714
// Cuda compilation tools, release 13.0, V13.0.88
// Based on NVVM 20.0.0
//

.version 9.0
.target sm_100
.address_size 64

	// .globl	_Z6conv2dPfS_S_

.visible .entry _Z6conv2dPfS_S_(
	.param .u64 .ptr .align 1 _Z6conv2dPfS_S__param_0,
	.param .u64 .ptr .align 1 _Z6conv2dPfS_S__param_1,
	.param .u64 .ptr .align 1 _Z6conv2dPfS_S__param_2
)
{
	.reg .pred 	%p<14>;
	.reg .b32 	%r<48>;
	.reg .b32 	%f<37>;
	.reg .b64 	%rd<32>;

	ld.param.u64 	%rd6, [_Z6conv2dPfS_S__param_0];
	ld.param.u64 	%rd7, [_Z6conv2dPfS_S__param_1];
	ld.param.u64 	%rd8, [_Z6conv2dPfS_S__param_2];
	cvta.to.global.u64 	%rd1, %rd8;
	cvta.to.global.u64 	%rd2, %rd7;
	mov.u32 	%r25, %ctaid.x;
	mov.u32 	%r26, %ntid.x;
	mov.u32 	%r27, %tid.x;
	mad.lo.s32 	%r1, %r25, %r26, %r27;
	mov.u32 	%r28, %ctaid.y;
	mov.u32 	%r29, %ntid.y;
	mov.u32 	%r30, %tid.y;
	mad.lo.s32 	%r2, %r28, %r29, %r30;
	max.u32 	%r31, %r2, %r1;
	setp.gt.u32 	%p1, %r31, 10239;
	@%p1 bra 	$L__BB0_18;
	add.s32 	%r3, %r2, -1;
	mul.lo.s32 	%r4, %r3, 10240;
	add.s32 	%r5, %r1, -1;
	max.u32 	%r33, %r3, %r5;
	setp.gt.u32 	%p2, %r33, 10239;
	mov.b32 	%r41, 0;
	@%p2 bra 	$L__BB0_3;
	add.s32 	%r34, %r5, %r4;
	mul.wide.u32 	%rd9, %r34, 4;
	add.s64 	%rd10, %rd2, %rd9;
	ld.global.f32 	%f1, [%rd10];
	ld.global.f32 	%f2, [%rd1];
	fma.rn.f32 	%f3, %f1, %f2, 0f00000000;
	cvt.rzi.s32.f32 	%r41, %f3;
$L__BB0_3:
	setp.gt.u32 	%p3, %r3, 10239;
	@%p3 bra 	$L__BB0_5;
	add.s32 	%r35, %r1, %r4;
	mul.wide.u32 	%rd11, %r35, 4;
	add.s64 	%rd12, %rd2, %rd11;
	ld.global.f32 	%f4, [%rd12];
	ld.global.f32 	%f5, [%rd1+4];
	cvt.rn.f32.s32 	%f6, %r41;
	fma.rn.f32 	%f7, %f4, %f5, %f6;
	cvt.rzi.s32.f32 	%r41, %f7;
$L__BB0_5:
	setp.gt.u32 	%p4, %r3, 10239;
	setp.gt.u32 	%p5, %r1, 10238;
	or.pred  	%p6, %p4, %p5;
	@%p6 bra 	$L__BB0_7;
	add.s32 	%r36, %r1, %r4;
	mul.wide.u32 	%rd13, %r36, 4;
	add.s64 	%rd14, %rd2, %rd13;
	ld.global.f32 	%f8, [%rd14+4];
	ld.global.f32 	%f9, [%rd1+8];
	cvt.rn.f32.s32 	%f10, %r41;
	fma.rn.f32 	%f11, %f8, %f9, %f10;
	cvt.rzi.s32.f32 	%r41, %f11;
$L__BB0_7:
	setp.gt.u32 	%p7, %r5, 10239;
	add.s32 	%r12, %r4, 10240;
	@%p7 bra 	$L__BB0_9;
	add.s32 	%r37, %r5, %r12;
	mul.wide.u32 	%rd15, %r37, 4;
	add.s64 	%rd16, %rd2, %rd15;
	ld.global.f32 	%f12, [%rd16];
	ld.global.f32 	%f13, [%rd1+12];
	cvt.rn.f32.s32 	%f14, %r41;
	fma.rn.f32 	%f15, %f12, %f13, %f14;
	cvt.rzi.s32.f32 	%r41, %f15;
$L__BB0_9:
	setp.gt.u32 	%p8, %r1, 10238;
	add.s32 	%r15, %r1, %r12;
	mul.wide.u32 	%rd17, %r15, 4;
	add.s64 	%rd18, %rd2, %rd17;
	ld.global.f32 	%f16, [%rd18];
	ld.global.f32 	%f17, [%rd1+16];
	cvt.rn.f32.s32 	%f18, %r41;
	fma.rn.f32 	%f19, %f16, %f17, %f18;
	cvt.rzi.s32.f32 	%r45, %f19;
	cvt.u64.u32 	%rd3, %r12;
	cvt.u64.u32 	%rd4, %r1;
	add.s64 	%rd19, %rd4, %rd3;
	shl.b64 	%rd20, %rd19, 2;
	add.s64 	%rd5, %rd2, %rd20;
	@%p8 bra 	$L__BB0_11;
	ld.global.f32 	%f20, [%rd5+4];
	ld.global.f32 	%f21, [%rd1+20];
	cvt.rn.f32.s32 	%f22, %r45;
	fma.rn.f32 	%f23, %f20, %f21, %f22;
	cvt.rzi.s32.f32 	%r45, %f23;
$L__BB0_11:
	setp.gt.u32 	%p9, %r5, 10239;
	setp.gt.u32 	%p10, %r2, 10238;
	or.pred  	%p11, %p10, %p9;
	@%p11 bra 	$L__BB0_13;
	cvt.u64.u32 	%rd21, %r5;
	add.s64 	%rd22, %rd21, %rd3;
	shl.b64 	%rd23, %rd22, 2;
	add.s64 	%rd24, %rd2, %rd23;
	ld.global.f32 	%f24, [%rd24+40960];
	ld.global.f32 	%f25, [%rd1+24];
	cvt.rn.f32.s32 	%f26, %r45;
	fma.rn.f32 	%f27, %f24, %f25, %f26;
	cvt.rzi.s32.f32 	%r45, %f27;
$L__BB0_13:
	setp.gt.u32 	%p12, %r2, 10238;
	@%p12 bra 	$L__BB0_15;
	ld.global.f32 	%f28, [%rd5+40960];
	ld.global.f32 	%f29, [%rd1+28];
	cvt.rn.f32.s32 	%f30, %r45;
	fma.rn.f32 	%f31, %f28, %f29, %f30;
	cvt.rzi.s32.f32 	%r45, %f31;
$L__BB0_15:
	setp.gt.u32 	%p13, %r31, 10238;
	@%p13 bra 	$L__BB0_17;
	add.s32 	%r39, %r4, 20480;
	cvt.u64.u32 	%rd25, %r39;
	add.s64 	%rd26, %rd4, %rd25;
	shl.b64 	%rd27, %rd26, 2;
	add.s64 	%rd28, %rd2, %rd27;
	ld.global.f32 	%f32, [%rd28+4];
	ld.global.f32 	%f33, [%rd1+32];
	cvt.rn.f32.s32 	%f34, %r45;
	fma.rn.f32 	%f35, %f32, %f33, %f34;
	cvt.rzi.s32.f32 	%r45, %f35;
$L__BB0_17:
	cvt.rn.f32.s32 	%f36, %r45;
	cvta.to.global.u64 	%rd29, %rd6;
	add.s64 	%rd31, %rd29, %rd17;
	st.global.f32 	[%rd31], %f36;
$L__BB0_18:
	ret;

}


// ===== COMPILED SASS (sm_100) =====

	.target	sm_100

	.elftype	@"ET_EXEC"


//--------------------- .note.nv.tkinfo           --------------------------
	.section	.note.nv.tkinfo,"",@"SHT_NOTE"
	.sectionflags	@"SHF_NOTE_NV_TKINFO"
	.tkinfo
        /*0018*/ 	.word	0x00000002
        /*0030*/ 	.string	""
        /*0030*/ 	.string	"ptxas"
        /*0030*/ 	.string	"Cuda compilation tools, release 13.0, V13.0.88"
        /*0030*/ 	.string	"Build cuda_13.0.r13.0/compiler.36424714_0"
        /*0030*/ 	.string	"-arch sm_100 -m 64 "



//--------------------- .note.nv.cuinfo           --------------------------
	.section	.note.nv.cuinfo,"",@"SHT_NOTE"
	.sectionflags	@"SHF_NOTE_NV_CUINFO"
        /*0018*/ 	.short	0x0002
        /*001a*/ 	.short	0x0064
        /*001c*/ 	.short	0x0082
	.zero		2


//--------------------- .nv.info                  --------------------------
	.section	.nv.info,"",@"SHT_CUDA_INFO"
	.align	4


	//----- nvinfo : EIATTR_REGCOUNT
	.align		4
        /*0000*/ 	.byte	0x04, 0x2f
        /*0002*/ 	.short	(.L_1 - .L_0)
	.align		4
.L_0:
        /*0004*/ 	.word	index@(_Z6conv2dPfS_S_)
        /*0008*/ 	.word	0x0000001e


	//----- nvinfo : EIATTR_FRAME_SIZE
	.align		4
.L_1:
        /*000c*/ 	.byte	0x04, 0x11
        /*000e*/ 	.short	(.L_3 - .L_2)
	.align		4
.L_2:
        /*0010*/ 	.word	index@(_Z6conv2dPfS_S_)
        /*0014*/ 	.word	0x00000000


	//----- nvinfo : EIATTR_MIN_STACK_SIZE
	.align		4
.L_3:
        /*0018*/ 	.byte	0x04, 0x12
        /*001a*/ 	.short	(.L_5 - .L_4)
	.align		4
.L_4:
        /*001c*/ 	.word	index@(_Z6conv2dPfS_S_)
        /*0020*/ 	.word	0x00000000
.L_5:


//--------------------- .nv.compat                --------------------------
	.section	.nv.compat,"",@"SHT_CUDA_COMPAT_INFO"
	.align	4
        /*0000*/ 	.byte	0x02, 0x09, 0x00, 0x00, 0x02, 0x02, 0x01, 0x00, 0x02, 0x05, 0x05, 0x00, 0x03, 0x07, 0x01, 0x01
        /*0010*/ 	.byte	0x02, 0x03, 0x00, 0x00, 0x02, 0x06, 0x01, 0x00, 0x04, 0x0b, 0x08, 0x00, 0x09, 0x00, 0x00, 0x00
        /*0020*/ 	.byte	0x00, 0x00, 0x00, 0x00


//--------------------- .nv.info._Z6conv2dPfS_S_  --------------------------
	.section	.nv.info._Z6conv2dPfS_S_,"",@"SHT_CUDA_INFO"
	.sectionflags	@""
	.align	4


	//----- nvinfo : EIATTR_CUDA_API_VERSION
	.align		4
        /*0000*/ 	.byte	0x04, 0x37
        /*0002*/ 	.short	(.L_7 - .L_6)
.L_6:
        /*0004*/ 	.word	0x00000082


	//----- nvinfo : EIATTR_KPARAM_INFO
	.align		4
.L_7:
        /*0008*/ 	.byte	0x04, 0x17
        /*000a*/ 	.short	(.L_9 - .L_8)
.L_8:
        /*000c*/ 	.word	0x00000000
        /*0010*/ 	.short	0x0002
        /*0012*/ 	.short	0x0010
        /*0014*/ 	.byte	0x00, 0xf5, 0x21, 0x00


	//----- nvinfo : EIATTR_KPARAM_INFO
	.align		4
.L_9:
        /*0018*/ 	.byte	0x04, 0x17
        /*001a*/ 	.short	(.L_11 - .L_10)
.L_10:
        /*001c*/ 	.word	0x00000000
        /*0020*/ 	.short	0x0001
        /*0022*/ 	.short	0x0008
        /*0024*/ 	.byte	0x00, 0xf5, 0x21, 0x00


	//----- nvinfo : EIATTR_KPARAM_INFO
	.align		4
.L_11:
        /*0028*/ 	.byte	0x04, 0x17
        /*002a*/ 	.short	(.L_13 - .L_12)
.L_12:
        /*002c*/ 	.word	0x00000000
        /*0030*/ 	.short	0x0000
        /*0032*/ 	.short	0x0000
        /*0034*/ 	.byte	0x00, 0xf5, 0x21, 0x00


	//----- nvinfo : EIATTR_SPARSE_MMA_MASK
	.align		4
.L_13:
        /*0038*/ 	.byte	0x03, 0x50
        /*003a*/ 	.short	0x0000


	//----- nvinfo : EIATTR_MAXREG_COUNT
	.align		4
        /*003c*/ 	.byte	0x03, 0x1b
        /*003e*/ 	.short	0x00ff


	//----- nvinfo : EIATTR_MERCURY_ISA_VERSION
	.align		4
        /*0040*/ 	.byte	0x03, 0x5f
        /*0042*/ 	.short	0x0101


	//----- nvinfo : EIATTR_VRC_CTA_INIT_COUNT
	.align		4
        /*0044*/ 	.byte	0x02, 0x4a
	.zero		1
	.zero		1


	//----- nvinfo : EIATTR_EXIT_INSTR_OFFSETS
	.align		4
        /*0048*/ 	.byte	0x04, 0x1c
        /*004a*/ 	.short	(.L_15 - .L_14)


	//   ....[0]....
.L_14:
        /*004c*/ 	.word	0x000000b0


	//   ....[1]....
        /*0050*/ 	.word	0x00000660


	//----- nvinfo : EIATTR_CBANK_PARAM_SIZE
	.align		4
.L_15:
        /*0054*/ 	.byte	0x03, 0x19
        /*0056*/ 	.short	0x0018


	//----- nvinfo : EIATTR_PARAM_CBANK
	.align		4
        /*0058*/ 	.byte	0x04, 0x0a
        /*005a*/ 	.short	(.L_17 - .L_16)
	.align		4
.L_16:
        /*005c*/ 	.word	index@(.nv.constant0._Z6conv2dPfS_S_)
        /*0060*/ 	.short	0x0380
        /*0062*/ 	.short	0x0018


	//----- nvinfo : EIATTR_SW_WAR
	.align		4
.L_17:
        /*0064*/ 	.byte	0x04, 0x36
        /*0066*/ 	.short	(.L_19 - .L_18)
.L_18:
        /*0068*/ 	.word	0x00000008
.L_19:


//--------------------- .nv.callgraph             --------------------------
	.section	.nv.callgraph,"",@"SHT_CUDA_CALLGRAPH"
	.align	4
	.sectionentsize	8
	.align		4
        /*0000*/ 	.word	0x00000000
	.align		4
        /*0004*/ 	.word	0xffffffff
	.align		4
        /*0008*/ 	.word	0x00000000
	.align		4
        /*000c*/ 	.word	0xfffffffe
	.align		4
        /*0010*/ 	.word	0x00000000
	.align		4
        /*0014*/ 	.word	0xfffffffd
	.align		4
        /*0018*/ 	.word	0x00000000
	.align		4
        /*001c*/ 	.word	0xfffffffc


//--------------------- .text._Z6conv2dPfS_S_     --------------------------
	.section	.text._Z6conv2dPfS_S_,"ax",@progbits
	.align	128
        .global         _Z6conv2dPfS_S_
        .type           _Z6conv2dPfS_S_,@function
        .size           _Z6conv2dPfS_S_,(.L_x_1 - _Z6conv2dPfS_S_)
        .other          _Z6conv2dPfS_S_,@"STO_CUDA_ENTRY STV_DEFAULT"
_Z6conv2dPfS_S_:
.text._Z6conv2dPfS_S_:
[----:B------:R-:W-:Y:S01]  /*0000*/  LDC R1, c[0x0][0x37c] ;  /* 0x0000df00ff017b82 */ /* 0x000fe20000000800 */
[----:B------:R-:W0:Y:S07]  /*0010*/  S2R R0, SR_TID.X ;  /* 0x0000000000007919 */ /* 0x000e2e0000002100 */
[----:B------:R-:W0:Y:S01]  /*0020*/  LDC R13, c[0x0][0x360] ;  /* 0x0000d800ff0d7b82 */ /* 0x000e220000000800 */
[----:B------:R-:W1:Y:S07]  /*0030*/  S2R R3, SR_TID.Y ;  /* 0x0000000000037919 */ /* 0x000e6e0000002200 */
[----:B------:R-:W0:Y:S08]  /*0040*/  S2UR UR4, SR_CTAID.X ;  /* 0x00000000000479c3 */ /* 0x000e300000002500 */
[----:B------:R-:W1:Y:S08]  /*0050*/  S2UR UR5, SR_CTAID.Y ;  /* 0x00000000000579c3 */ /* 0x000e700000002600 */
[----:B------:R-:W1:Y:S01]  /*0060*/  LDC R10, c[0x0][0x364] ;  /* 0x0000d900ff0a7b82 */ /* 0x000e620000000800 */
[----:B0-----:R-:W-:-:S02]  /*0070*/  IMAD R13, R13, UR4, R0 ;  /* 0x000000040d0d7c24 */ /* 0x001fc4000f8e0200 */
[----:B-1----:R-:W-:-:S05]  /*0080*/  IMAD R10, R10, UR5, R3 ;  /* 0x000000050a0a7c24 */ /* 0x002fca000f8e0203 */
[----:B------:R-:W-:-:S04]  /*0090*/  VIMNMX.U32 R24, PT, PT, R13, R10, !PT ;  /* 0x0000000a0d187248 */ /* 0x000fc80007fe0000 */
[----:B------:R-:W-:-:S13]  /*00a0*/  ISETP.GT.U32.AND P0, PT, R24, 0x27ff, PT ;  /* 0x000027ff1800780c */ /* 0x000fda0003f04070 */
[----:B------:R-:W-:Y:S05]  /*00b0*/  @P0 EXIT ;  /* 0x000000000000094d */ /* 0x000fea0003800000 */
[----:B------:R-:W-:Y:S01]  /*00c0*/  VIADD R8, R10, 0xffffffff ;  /* 0xffffffff0a087836 */ /* 0x000fe20000000000 */
[----:B------:R-:W0:Y:S01]  /*00d0*/  LDC.64 R4, c[0x0][0x388] ;  /* 0x0000e200ff047b82 */ /* 0x000e220000000a00 */
[----:B------:R-:W-:Y:S01]  /*00e0*/  VIADD R15, R13, 0xffffffff ;  /* 0xffffffff0d0f7836 */ /* 0x000fe20000000000 */
[----:B------:R-:W1:Y:S01]  /*00f0*/  LDCU.64 UR4, c[0x0][0x358] ;  /* 0x00006b00ff0477ac */ /* 0x000e620008000a00 */
[----:B------:R-:W-:-:S03]  /*0100*/  IMAD.MOV.U32 R7, RZ, RZ, 0x2800 ;  /* 0x00002800ff077424 */ /* 0x000fc600078e00ff */
[----:B------:R-:W-:Y:S01]  /*0110*/  VIMNMX.U32 R0, PT, PT, R8, R15, !PT ;  /* 0x0000000f08007248 */ /* 0x000fe20007fe0000 */
[----:B------:R-:W-:Y:S01]  /*0120*/  IMAD R14, R10, R7, -0x2800 ;  /* 0xffffd8000a0e7424 */ /* 0x000fe200078e0207 */
[----:B------:R-:W1:Y:S01]  /*0130*/  LDC.64 R2, c[0x0][0x390] ;  /* 0x0000e400ff027b82 */ /* 0x000e620000000a00 */
[----:B------:R-:W-:Y:S01]  /*0140*/  ISETP.GT.U32.AND P2, PT, R13, 0x27fe, PT ;  /* 0x000027fe0d00780c */ /* 0x000fe20003f44070 */
[----:B------:R-:W2:Y:S01]  /*0150*/  LDCU.64 UR6, c[0x0][0x388] ;  /* 0x00007100ff0677ac */ /* 0x000ea20008000a00 */
[----:B------:R-:W-:-:S13]  /*0160*/  ISETP.GT.U32.AND P6, PT, R0, 0x27ff, PT ;  /* 0x000027ff0000780c */ /* 0x000fda0003fc4070 */
[----:B------:R-:W-:-:S04]  /*0170*/  @!P6 IMAD.IADD R7, R14, 0x1, R15 ;  /* 0x000000010e07e824 */ /* 0x000fc800078e020f */
[----:B0-----:R-:W-:Y:S01]  /*0180*/  @!P6 IMAD.WIDE.U32 R6, R7, 0x4, R4 ;  /* 0x000000040706e825 */ /* 0x001fe200078e0004 */
[----:B-1----:R-:W3:Y:S04]  /*0190*/  @!P6 LDG.E R25, desc[UR4][R2.64] ;  /* 0x000000040219e981 */ /* 0x002ee8000c1e1900 */
[----:B------:R0:W3:Y:S01]  /*01a0*/  @!P6 LDG.E R0, desc[UR4][R6.64] ;  /* 0x000000040600e981 */ /* 0x0000e2000c1e1900 */
[C---:B------:R-:W-:Y:S02]  /*01b0*/  ISETP.GT.U32.AND P5, PT, R8.reuse, 0x27ff, PT ;  /* 0x000027ff0800780c */ /* 0x040fe40003fa4070 */
[----:B------:R-:W-:-:S11]  /*01c0*/  ISETP.GT.U32.OR P4, PT, R8, 0x27ff, P2 ;  /* 0x000027ff0800780c */ /* 0x000fd60001784470 */
[----:B------:R-:W-:Y:S01]  /*01d0*/  @!P5 IADD3 R23, PT, PT, R13, R14, RZ ;  /* 0x0000000e0d17d210 */ /* 0x000fe20007ffe0ff */
[----:B------:R-:W4:Y:S04]  /*01e0*/  @!P5 LDG.E R8, desc[UR4][R2.64+0x4] ;  /* 0x000004040208d981 */ /* 0x000f28000c1e1900 */
[----:B------:R-:W-:Y:S01]  /*01f0*/  @!P5 IMAD.WIDE.U32 R22, R23, 0x4, R4 ;  /* 0x000000041716d825 */ /* 0x000fe200078e0004 */
[----:B------:R-:W5:Y:S04]  /*0200*/  @!P4 LDG.E R12, desc[UR4][R2.64+0x8] ;  /* 0x00000804020cc981 */ /* 0x000f68000c1e1900 */
[----:B------:R-:W4:Y:S01]  /*0210*/  @!P5 LDG.E R9, desc[UR4][R22.64] ;  /* 0x000000041609d981 */ /* 0x000f22000c1e1900 */
[----:B------:R-:W-:-:S04]  /*0220*/  @!P4 IMAD.IADD R27, R13, 0x1, R14 ;  /* 0x000000010d1bc824 */ /* 0x000fc800078e020e */
[----:B------:R-:W-:Y:S01]  /*0230*/  @!P4 IMAD.WIDE.U32 R26, R27, 0x4, R4 ;  /* 0x000000041b1ac825 */ /* 0x000fe200078e0004 */
[----:B------:R-:W-:-:S04]  /*0240*/  ISETP.GT.U32.AND P3, PT, R15, 0x27ff, PT ;  /* 0x000027ff0f00780c */ /* 0x000fc80003f64070 */
[----:B------:R1:W5:Y:S01]  /*0250*/  @!P4 LDG.E R11, desc[UR4][R26.64+0x4] ;  /* 0x000004041a0bc981 */ /* 0x000362000c1e1900 */
[----:B------:R-:W-:-:S03]  /*0260*/  VIADD R18, R14, 0x2800 ;  /* 0x000028000e127836 */ /* 0x000fc60000000000 */
[----:B------:R-:W5:Y:S05]  /*0270*/  LDG.E R23, desc[UR4][R2.64+0x10] ;  /* 0x0000100402177981 */ /* 0x000f6a000c1e1900 */
[----:B------:R-:W-:Y:S01]  /*0280*/  @!P3 IMAD.IADD R21, R15, 0x1, R18 ;  /* 0x000000010f15b824 */ /* 0x000fe200078e0212 */
[----:B------:R-:W5:Y:S03]  /*0290*/  @!P3 LDG.E R17, desc[UR4][R2.64+0xc] ;  /* 0x00000c040211b981 */ /* 0x000f66000c1e1900 */
[----:B------:R-:W-:-:S05]  /*02a0*/  @!P3 IMAD.WIDE.U32 R20, R21, 0x4, R4 ;  /* 0x000000041514b825 */ /* 0x000fca00078e0004 */
[----:B------:R-:W5:Y:S01]  /*02b0*/  @!P3 LDG.E R16, desc[UR4][R20.64] ;  /* 0x000000041410b981 */ /* 0x000f62000c1e1900 */
[----:B------:R-:W-:-:S05]  /*02c0*/  IADD3 R19, PT, PT, R13, R18, RZ ;  /* 0x000000120d137210 */ /* 0x000fca0007ffe0ff */
[----:B0-----:R-:W-:Y:S01]  /*02d0*/  IMAD.WIDE.U32 R6, R19, 0x4, R4 ;  /* 0x0000000413067825 */ /* 0x001fe200078e0004 */
[----:B------:R-:W-:Y:S01]  /*02e0*/  ISETP.GT.U32.OR P1, PT, R10, 0x27fe, P3 ;  /* 0x000027fe0a00780c */ /* 0x000fe20001f24470 */
[----:B------:R-:W5:Y:S04]  /*02f0*/  @!P2 LDG.E R20, desc[UR4][R2.64+0x14] ;  /* 0x000014040214a981 */ /* 0x000f68000c1e1900 */
[----:B------:R0:W5:Y:S01]  /*0300*/  LDG.E R22, desc[UR4][R6.64] ;  /* 0x0000000406167981 */ /* 0x000162000c1e1900 */
[----:B------:R-:W-:-:S05]  /*0310*/  IADD3 R5, P0, PT, R13, R18, RZ ;  /* 0x000000120d057210 */ /* 0x000fca0007f1e0ff */
[----:B-1----:R-:W-:Y:S01]  /*0320*/  IMAD.X R26, RZ, RZ, RZ, P0 ;  /* 0x000000ffff1a7224 */ /* 0x002fe200000e06ff */
[----:B--2---:R-:W-:-:S04]  /*0330*/  LEA R4, P0, R5, UR6, 0x2 ;  /* 0x0000000605047c11 */ /* 0x004fc8000f8010ff */
[----:B------:R-:W-:-:S05]  /*0340*/  LEA.HI.X R5, R5, UR7, R26, 0x2, P0 ;  /* 0x0000000705057c11 */ /* 0x000fca00080f141a */
[----:B------:R-:W2:Y:S01]  /*0350*/  @!P2 LDG.E R21, desc[UR4][R4.64+0x4] ;  /* 0x000004040415a981 */ /* 0x000ea2000c1e1900 */
[----:B------:R-:W-:-:S13]  /*0360*/  ISETP.GT.U32.AND P0, PT, R24, 0x27fe, PT ;  /* 0x000027fe1800780c */ /* 0x000fda0003f04070 */
[----:B------:R-:W-:Y:S01]  /*0370*/  @!P0 IADD3 R14, PT, PT, R14, 0x5000, RZ ;  /* 0x000050000e0e8810 */ /* 0x000fe20007ffe0ff */
[----:B------:R-:W2:Y:S01]  /*0380*/  @!P0 LDG.E R27, desc[UR4][R2.64+0x20] ;  /* 0x00002004021b8981 */ /* 0x000ea2000c1e1900 */
[----:B---3--:R-:W-:Y:S01]  /*0390*/  @!P6 FFMA R25, R0, R25, RZ ;  /* 0x000000190019e223 */ /* 0x008fe200000000ff */
[----:B------:R-:W-:-:S06]  /*03a0*/  IMAD.MOV.U32 R0, RZ, RZ, RZ ;  /* 0x000000ffff007224 */ /* 0x000fcc00078e00ff */
[----:B------:R1:W3:Y:S01]  /*03b0*/  @!P6 F2I.TRUNC.NTZ R0, R25 ;  /* 0x000000190000e305 */ /* 0x0002e2000020f100 */
[----:B------:R-:W-:-:S05]  /*03c0*/  @!P1 IADD3 R15, P6, PT, R15, R18, RZ ;  /* 0x000000120f0f9210 */ /* 0x000fca0007fde0ff */
[----:B------:R-:W-:Y:S01]  /*03d0*/  @!P1 IMAD.X R18, RZ, RZ, RZ, P6 ;  /* 0x000000ffff129224 */ /* 0x000fe200030e06ff */
[----:B0-----:R-:W-:-:S04]  /*03e0*/  @!P1 LEA R6, P6, R15, UR6, 0x2 ;  /* 0x000000060f069c11 */ /* 0x001fc8000f8c10ff */
[----:B------:R-:W-:Y:S02]  /*03f0*/  @!P1 LEA.HI.X R7, R15, UR7, R18, 0x2, P6 ;  /* 0x000000070f079c11 */ /* 0x000fe4000b0f1412 */
[----:B------:R-:W-:Y:S02]  /*0400*/  @!P0 IADD3 R15, P6, PT, R13, R14, RZ ;  /* 0x0000000e0d0f8210 */ /* 0x000fe40007fde0ff */
[----:B------:R-:W2:Y:S04]  /*0410*/  @!P1 LDG.E R13, desc[UR4][R2.64+0x18] ;  /* 0x00001804020d9981 */ /* 0x000ea8000c1e1900 */
[----:B------:R0:W2:Y:S01]  /*0420*/  @!P1 LDG.E R6, desc[UR4][R6.64+0xa000] ;  /* 0x00a0000406069981 */ /* 0x0000a2000c1e1900 */
[----:B------:R-:W-:Y:S01]  /*0430*/  @!P0 IMAD.X R18, RZ, RZ, RZ, P6 ;  /* 0x000000ffff128224 */ /* 0x000fe200030e06ff */
[----:B------:R-:W-:-:S04]  /*0440*/  @!P0 LEA R14, P6, R15, UR6, 0x2 ;  /* 0x000000060f0e8c11 */ /* 0x000fc8000f8c10ff */
[----:B------:R-:W-:Y:S02]  /*0450*/  @!P0 LEA.HI.X R15, R15, UR7, R18, 0x2, P6 ;  /* 0x000000070f0f8c11 */ /* 0x000fe4000b0f1412 */
[----:B------:R-:W-:-:S03]  /*0460*/  ISETP.GT.U32.AND P6, PT, R10, 0x27fe, PT ;  /* 0x000027fe0a00780c */ /* 0x000fc60003fc4070 */
[----:B------:R-:W2:Y:S10]  /*0470*/  @!P0 LDG.E R14, desc[UR4][R14.64+0x4] ;  /* 0x000004040e0e8981 */ /* 0x000eb4000c1e1900 */
[----:B------:R0:W2:Y:S04]  /*0480*/  @!P6 LDG.E R4, desc[UR4][R4.64+0xa000] ;  /* 0x00a000040404e981 */ /* 0x0000a8000c1e1900 */
[----:B-1----:R1:W2:Y:S01]  /*0490*/  @!P6 LDG.E R25, desc[UR4][R2.64+0x1c] ;  /* 0x00001c040219e981 */ /* 0x0022a2000c1e1900 */
[----:B---3--:R-:W-:-:S05]  /*04a0*/  @!P5 I2FP.F32.S32 R10, R0 ;  /* 0x00000000000ad245 */ /* 0x008fca0000201400 */
[----:B----4-:R-:W-:-:S04]  /*04b0*/  @!P5 FFMA R8, R9, R8, R10 ;  /* 0x000000080908d223 */ /* 0x010fc8000000000a */
[----:B------:R-:W3:Y:S02]  /*04c0*/  @!P5 F2I.TRUNC.NTZ R0, R8 ;  /* 0x000000080000d305 */ /* 0x000ee4000020f100 */
[----:B---3--:R-:W-:-:S05]  /*04d0*/  @!P4 I2FP.F32.S32 R10, R0 ;  /* 0x00000000000ac245 */ /* 0x008fca0000201400 */
[----:B-----5:R-:W-:-:S04]  /*04e0*/  @!P4 FFMA R11, R11, R12, R10 ;  /* 0x0000000c0b0bc223 */ /* 0x020fc8000000000a */
[----:B------:R-:W0:Y:S02]  /*04f0*/  @!P4 F2I.TRUNC.NTZ R0, R11 ;  /* 0x0000000b0000c305 */ /* 0x000e24000020f100 */
[----:B0-----:R-:W-:-:S05]  /*0500*/  @!P3 I2FP.F32.S32 R7, R0 ;  /* 0x000000000007b245 */ /* 0x001fca0000201400 */
[----:B------:R-:W-:-:S04]  /*0510*/  @!P3 FFMA R16, R16, R17, R7 ;  /* 0x000000111010b223 */ /* 0x000fc80000000007 */
[----:B------:R-:W0:Y:S02]  /*0520*/  @!P3 F2I.TRUNC.NTZ R0, R16 ;  /* 0x000000100000b305 */ /* 0x000e24000020f100 */
[----:B0-----:R-:W-:-:S05]  /*0530*/  I2FP.F32.S32 R5, R0 ;  /* 0x0000000000057245 */ /* 0x001fca0000201400 */
[----:B------:R-:W-:-:S04]  /*0540*/  FFMA R5, R22, R23, R5 ;  /* 0x0000001716057223 */ /* 0x000fc80000000005 */
[----:B------:R-:W1:Y:S02]  /*0550*/  F2I.TRUNC.NTZ R0, R5 ;  /* 0x0000000500007305 */ /* 0x000e64000020f100 */
[----:B-1----:R-:W-:-:S05]  /*0560*/  @!P2 I2FP.F32.S32 R2, R0 ;  /* 0x000000000002a245 */ /* 0x002fca0000201400 */
[----:B--2---:R-:W-:-:S04]  /*0570*/  @!P2 FFMA R20, R21, R20, R2 ;  /* 0x000000141514a223 */ /* 0x004fc80000000002 */
[----:B------:R-:W0:Y:S02]  /*0580*/  @!P2 F2I.TRUNC.NTZ R0, R20 ;  /* 0x000000140000a305 */ /* 0x000e24000020f100 */
[----:B0-----:R-:W-:-:S05]  /*0590*/  @!P1 I2FP.F32.S32 R3, R0 ;  /* 0x0000000000039245 */ /* 0x001fca0000201400 */
[----:B------:R-:W-:-:S04]  /*05a0*/  @!P1 FFMA R6, R6, R13, R3 ;  /* 0x0000000d06069223 */ /* 0x000fc80000000003 */
[----:B------:R-:W0:Y:S02]  /*05b0*/  @!P1 F2I.TRUNC.NTZ R0, R6 ;  /* 0x0000000600009305 */ /* 0x000e24000020f100 */
[----:B0-----:R-:W-:-:S05]  /*05c0*/  @!P6 I2FP.F32.S32 R3, R0 ;  /* 0x000000000003e245 */ /* 0x001fca0000201400 */
[----:B------:R-:W-:Y:S02]  /*05d0*/  @!P6 FFMA R4, R4, R25, R3 ;  /* 0x000000190404e223 */ /* 0x000fe40000000003 */
[----:B------:R-:W0:Y:S02]  /*05e0*/  LDC.64 R2, c[0x0][0x380] ;  /* 0x0000e000ff027b82 */ /* 0x000e240000000a00 */
[----:B------:R-:W1:Y:S02]  /*05f0*/  @!P6 F2I.TRUNC.NTZ R0, R4 ;  /* 0x000000040000e305 */ /* 0x000e64000020f100 */
[----:B-1----:R-:W-:-:S05]  /*0600*/  @!P0 I2FP.F32.S32 R5, R0 ;  /* 0x0000000000058245 */ /* 0x002fca0000201400 */
[----:B------:R-:W-:-:S04]  /*0610*/  @!P0 FFMA R14, R14, R27, R5 ;  /* 0x0000001b0e0e8223 */ /* 0x000fc80000000005 */
[----:B------:R-:W1:Y:S01]  /*0620*/  @!P0 F2I.TRUNC.NTZ R0, R14 ;  /* 0x0000000e00008305 */ /* 0x000e62000020f100 */
[----:B0-----:R-:W-:Y:S01]  /*0630*/  IMAD.WIDE.U32 R2, R19, 0x4, R2 ;  /* 0x0000000413027825 */ /* 0x001fe200078e0002 */
[----:B-1----:R-:W-:-:S05]  /*0640*/  I2FP.F32.S32 R5, R0 ;  /* 0x0000000000057245 */ /* 0x002fca0000201400 */
[----:B------:R-:W-:Y:S01]  /*0650*/  STG.E desc[UR4][R2.64], R5 ;  /* 0x0000000502007986 */ /* 0x000fe2000c101904 */
[----:B------:R-:W-:Y:S05]  /*0660*/  EXIT ;  /* 0x000000000000794d */ /* 0x000fea0003800000 */
.L_x_0:
[----:B------:R-:W-:-:S00]  /*0670*/  BRA `(.L_x_0) ;  /* 0xfffffffc00fc7947 */ /* 0x000fc0000383ffff */
[----:B------:R-:W-:-:S00]  /*0680*/  NOP ;  /* 0x0000000000007918 */ /* 0x000fc00000000000 */
[----:B------:R-:W-:-:S00]  /*0690*/  NOP ;  /* 0x0000000000007918 */ /* 0x000fc00000000000 */
[----:B------:R-:W-:-:S00]  /*06a0*/  NOP ;  /* 0x0000000000007918 */ /* 0x000fc00000000000 */
[----:B------:R-:W-:-:S00]  /*06b0*/  NOP ;  /* 0x0000000000007918 */ /* 0x000fc00000000000 */
[----:B------:R-:W-:-:S00]  /*06c0*/  NOP ;  /* 0x0000000000007918 */ /* 0x000fc00000000000 */
[----:B------:R-:W-:-:S00]  /*06d0*/  NOP ;  /* 0x0000000000007918 */ /* 0x000fc00000000000 */
[----:B------:R-:W-:-:S00]  /*06e0*/  NOP ;  /* 0x0000000000007918 */ /* 0x000fc00000000000 */
[----:B------:R-:W-:-:S00]  /*06f0*/  NOP ;  /* 0x0000000000007918 */ /* 0x000fc00000000000 */
.L_x_1:


//--------------------- .nv.shared.reserved.0     --------------------------
	.section	.nv.shared.reserved.0,"aw",@nobits
	.weak		__nv_reservedSMEM_offset_0_alias
	.size		__nv_reservedSMEM_offset_0_alias, 0, 64
	.other		__nv_reservedSMEM_offset_0_alias,@"STO_CUDA_RESERVED_SHARED STV_DEFAULT"
__nv_reservedSMEM_offset_0_alias:
	.zero		0
	.zero		64


//--------------------- .nv.constant0._Z6conv2dPfS_S_ --------------------------
	.section	.nv.constant0._Z6conv2dPfS_S_,"a",@progbits
	.sectionflags	@""
	.align	4
.nv.constant0._Z6conv2dPfS_S_:
	.zero		920


//--------------------- SYMBOLS --------------------------

	.type		.nv.reservedSmem.offset0,@object
	.size		.nv.reservedSmem.offset0,0x4
